//
// Generated by NVIDIA NVVM Compiler
//
// Compiler Build ID: CL-36424714
// Cuda compilation tools, release 13.0, V13.0.88
// Based on NVVM 20.0.0
//

.version 9.0
.target sm_100
.address_size 64

	// .globl	_Z8generatePcS_iPiiP15GENERATE_STATUS

.visible .entry _Z8generatePcS_iPiiP15GENERATE_STATUS(
	.param .u64 .ptr .align 1 _Z8generatePcS_iPiiP15GENERATE_STATUS_param_0,
	.param .u64 .ptr .align 1 _Z8generatePcS_iPiiP15GENERATE_STATUS_param_1,
	.param .u32 _Z8generatePcS_iPiiP15GENERATE_STATUS_param_2,
	.param .u64 .ptr .align 1 _Z8generatePcS_iPiiP15GENERATE_STATUS_param_3,
	.param .u32 _Z8generatePcS_iPiiP15GENERATE_STATUS_param_4,
	.param .u64 .ptr .align 1 _Z8generatePcS_iPiiP15GENERATE_STATUS_param_5
)
{
	.reg .pred 	%p<114>;
	.reg .b16 	%rs<229>;
	.reg .b32 	%r<195>;
	.reg .b64 	%rd<41>;

	ld.param.u32 	%r8, [_Z8generatePcS_iPiiP15GENERATE_STATUS_param_2];
	ld.param.u64 	%rd16, [_Z8generatePcS_iPiiP15GENERATE_STATUS_param_5];
	cvta.to.global.u64 	%rd1, %rd16;
	mov.u32 	%r10, %ntid.x;
	mov.u32 	%r11, %ctaid.x;
	mov.u32 	%r12, %tid.x;
	mad.lo.s32 	%r2, %r10, %r11, %r12;
	setp.ge.u32 	%p1, %r2, %r8;
	@%p1 bra 	$L__BB0_117;
$L__BB0_1:
	ld.global.u32 	%r13, [%rd1];
	setp.ne.s32 	%p2, %r13, 0;
	@%p2 bra 	$L__BB0_117;
	ld.param.u64 	%rd37, [_Z8generatePcS_iPiiP15GENERATE_STATUS_param_0];
	mul.lo.s32 	%r15, %r2, 81;
	cvt.u64.u32 	%rd17, %r15;
	cvta.to.global.u64 	%rd18, %rd37;
	add.s64 	%rd2, %rd18, %rd17;
	ld.global.u8 	%rs2, [%rd2];
	setp.eq.s16 	%p3, %rs2, 0;
	mov.b32 	%r14, 0;
	mov.u32 	%r192, %r14;
	mov.u32 	%r193, %r14;
	@%p3 bra 	$L__BB0_84;
	ld.global.u8 	%rs3, [%rd2+1];
	setp.eq.s16 	%p4, %rs3, 0;
	mov.b32 	%r193, 1;
	@%p4 bra 	$L__BB0_84;
	ld.global.u8 	%rs4, [%rd2+2];
	setp.eq.s16 	%p5, %rs4, 0;
	mov.b32 	%r19, 2;
	mov.u32 	%r192, %r14;
	mov.u32 	%r193, %r19;
	@%p5 bra 	$L__BB0_84;
	ld.global.u8 	%rs5, [%rd2+3];
	setp.eq.s16 	%p6, %rs5, 0;
	mov.b32 	%r21, 3;
	mov.u32 	%r192, %r14;
	mov.u32 	%r193, %r21;
	@%p6 bra 	$L__BB0_84;
	ld.global.u8 	%rs6, [%rd2+4];
	setp.eq.s16 	%p7, %rs6, 0;
	mov.b32 	%r23, 4;
	mov.u32 	%r192, %r14;
	mov.u32 	%r193, %r23;
	@%p7 bra 	$L__BB0_84;
	ld.global.u8 	%rs7, [%rd2+5];
	setp.eq.s16 	%p8, %rs7, 0;
	mov.b32 	%r25, 5;
	mov.u32 	%r192, %r14;
	mov.u32 	%r193, %r25;
	@%p8 bra 	$L__BB0_84;
	ld.global.u8 	%rs8, [%rd2+6];
	setp.eq.s16 	%p9, %rs8, 0;
	mov.b32 	%r27, 6;
	mov.u32 	%r192, %r14;
	mov.u32 	%r193, %r27;
	@%p9 bra 	$L__BB0_84;
	ld.global.u8 	%rs9, [%rd2+7];
	setp.eq.s16 	%p10, %rs9, 0;
	mov.b32 	%r29, 7;
	mov.u32 	%r192, %r14;
	mov.u32 	%r193, %r29;
	@%p10 bra 	$L__BB0_84;
	ld.global.u8 	%rs10, [%rd2+8];
	setp.eq.s16 	%p11, %rs10, 0;
	mov.b32 	%r31, 8;
	mov.u32 	%r192, %r14;
	mov.u32 	%r193, %r31;
	@%p11 bra 	$L__BB0_84;
	ld.global.u8 	%rs11, [%rd2+9];
	setp.eq.s16 	%p12, %rs11, 0;
	mov.b32 	%r192, 1;
	mov.u32 	%r193, %r14;
	@%p12 bra 	$L__BB0_84;
	ld.global.u8 	%rs12, [%rd2+10];
	setp.eq.s16 	%p13, %rs12, 0;
	mov.b32 	%r34, 1;
	mov.u32 	%r192, %r34;
	mov.u32 	%r193, %r34;
	@%p13 bra 	$L__BB0_84;
	ld.global.u8 	%rs13, [%rd2+11];
	setp.eq.s16 	%p14, %rs13, 0;
	mov.u32 	%r193, %r19;
	@%p14 bra 	$L__BB0_84;
	ld.global.u8 	%rs14, [%rd2+12];
	setp.eq.s16 	%p15, %rs14, 0;
	mov.u32 	%r192, %r34;
	mov.u32 	%r193, %r21;
	@%p15 bra 	$L__BB0_84;
	ld.global.u8 	%rs15, [%rd2+13];
	setp.eq.s16 	%p16, %rs15, 0;
	mov.u32 	%r192, %r34;
	mov.u32 	%r193, %r23;
	@%p16 bra 	$L__BB0_84;
	ld.global.u8 	%rs16, [%rd2+14];
	setp.eq.s16 	%p17, %rs16, 0;
	mov.u32 	%r192, %r34;
	mov.u32 	%r193, %r25;
	@%p17 bra 	$L__BB0_84;
	ld.global.u8 	%rs17, [%rd2+15];
	setp.eq.s16 	%p18, %rs17, 0;
	mov.u32 	%r192, %r34;
	mov.u32 	%r193, %r27;
	@%p18 bra 	$L__BB0_84;
	ld.global.u8 	%rs18, [%rd2+16];
	setp.eq.s16 	%p19, %rs18, 0;
	mov.u32 	%r192, %r34;
	mov.u32 	%r193, %r29;
	@%p19 bra 	$L__BB0_84;
	ld.global.u8 	%rs19, [%rd2+17];
	setp.eq.s16 	%p20, %rs19, 0;
	mov.u32 	%r192, %r34;
	mov.u32 	%r193, %r31;
	@%p20 bra 	$L__BB0_84;
	ld.global.u8 	%rs20, [%rd2+18];
	setp.eq.s16 	%p21, %rs20, 0;
	mov.b32 	%r192, 2;
	mov.u32 	%r193, %r14;
	@%p21 bra 	$L__BB0_84;
	ld.global.u8 	%rs21, [%rd2+19];
	setp.eq.s16 	%p22, %rs21, 0;
	mov.u32 	%r193, %r34;
	@%p22 bra 	$L__BB0_84;
	ld.global.u8 	%rs22, [%rd2+20];
	setp.eq.s16 	%p23, %rs22, 0;
	mov.b32 	%r53, 2;
	mov.u32 	%r192, %r53;
	mov.u32 	%r193, %r53;
	@%p23 bra 	$L__BB0_84;
	ld.global.u8 	%rs23, [%rd2+21];
	setp.eq.s16 	%p24, %rs23, 0;
	mov.u32 	%r193, %r21;
	@%p24 bra 	$L__BB0_84;
	ld.global.u8 	%rs24, [%rd2+22];
	setp.eq.s16 	%p25, %rs24, 0;
	mov.u32 	%r192, %r53;
	mov.u32 	%r193, %r23;
	@%p25 bra 	$L__BB0_84;
	ld.global.u8 	%rs25, [%rd2+23];
	setp.eq.s16 	%p26, %rs25, 0;
	mov.u32 	%r192, %r53;
	mov.u32 	%r193, %r25;
	@%p26 bra 	$L__BB0_84;
	ld.global.u8 	%rs26, [%rd2+24];
	setp.eq.s16 	%p27, %rs26, 0;
	mov.u32 	%r192, %r53;
	mov.u32 	%r193, %r27;
	@%p27 bra 	$L__BB0_84;
	ld.global.u8 	%rs27, [%rd2+25];
	setp.eq.s16 	%p28, %rs27, 0;
	mov.u32 	%r192, %r53;
	mov.u32 	%r193, %r29;
	@%p28 bra 	$L__BB0_84;
	ld.global.u8 	%rs28, [%rd2+26];
	setp.eq.s16 	%p29, %rs28, 0;
	mov.u32 	%r192, %r53;
	mov.u32 	%r193, %r31;
	@%p29 bra 	$L__BB0_84;
	ld.global.u8 	%rs29, [%rd2+27];
	setp.eq.s16 	%p30, %rs29, 0;
	mov.b32 	%r192, 3;
	mov.u32 	%r193, %r14;
	@%p30 bra 	$L__BB0_84;
	ld.global.u8 	%rs30, [%rd2+28];
	setp.eq.s16 	%p31, %rs30, 0;
	mov.u32 	%r193, %r34;
	@%p31 bra 	$L__BB0_84;
	ld.global.u8 	%rs31, [%rd2+29];
	setp.eq.s16 	%p32, %rs31, 0;
	mov.u32 	%r193, %r53;
	@%p32 bra 	$L__BB0_84;
	ld.global.u8 	%rs32, [%rd2+30];
	setp.eq.s16 	%p33, %rs32, 0;
	mov.b32 	%r72, 3;
	mov.u32 	%r192, %r72;
	mov.u32 	%r193, %r72;
	@%p33 bra 	$L__BB0_84;
	ld.global.u8 	%rs33, [%rd2+31];
	setp.eq.s16 	%p34, %rs33, 0;
	mov.u32 	%r193, %r23;
	@%p34 bra 	$L__BB0_84;
	ld.global.u8 	%rs34, [%rd2+32];
	setp.eq.s16 	%p35, %rs34, 0;
	mov.u32 	%r192, %r72;
	mov.u32 	%r193, %r25;
	@%p35 bra 	$L__BB0_84;
	ld.global.u8 	%rs35, [%rd2+33];
	setp.eq.s16 	%p36, %rs35, 0;
	mov.u32 	%r192, %r72;
	mov.u32 	%r193, %r27;
	@%p36 bra 	$L__BB0_84;
	ld.global.u8 	%rs36, [%rd2+34];
	setp.eq.s16 	%p37, %rs36, 0;
	mov.u32 	%r192, %r72;
	mov.u32 	%r193, %r29;
	@%p37 bra 	$L__BB0_84;
	ld.global.u8 	%rs37, [%rd2+35];
	setp.eq.s16 	%p38, %rs37, 0;
	mov.u32 	%r192, %r72;
	mov.u32 	%r193, %r31;
	@%p38 bra 	$L__BB0_84;
	ld.global.u8 	%rs38, [%rd2+36];
	setp.eq.s16 	%p39, %rs38, 0;
	mov.b32 	%r192, 4;
	mov.u32 	%r193, %r14;
	@%p39 bra 	$L__BB0_84;
	ld.global.u8 	%rs39, [%rd2+37];
	setp.eq.s16 	%p40, %rs39, 0;
	mov.u32 	%r193, %r34;
	@%p40 bra 	$L__BB0_84;
	ld.global.u8 	%rs40, [%rd2+38];
	setp.eq.s16 	%p41, %rs40, 0;
	mov.u32 	%r193, %r53;
	@%p41 bra 	$L__BB0_84;
	ld.global.u8 	%rs41, [%rd2+39];
	setp.eq.s16 	%p42, %rs41, 0;
	mov.u32 	%r193, %r72;
	@%p42 bra 	$L__BB0_84;
	ld.global.u8 	%rs42, [%rd2+40];
	setp.eq.s16 	%p43, %rs42, 0;
	mov.b32 	%r91, 4;
	mov.u32 	%r192, %r91;
	mov.u32 	%r193, %r91;
	@%p43 bra 	$L__BB0_84;
	ld.global.u8 	%rs43, [%rd2+41];
	setp.eq.s16 	%p44, %rs43, 0;
	mov.u32 	%r193, %r25;
	@%p44 bra 	$L__BB0_84;
	ld.global.u8 	%rs44, [%rd2+42];
	setp.eq.s16 	%p45, %rs44, 0;
	mov.u32 	%r192, %r91;
	mov.u32 	%r193, %r27;
	@%p45 bra 	$L__BB0_84;
	ld.global.u8 	%rs45, [%rd2+43];
	setp.eq.s16 	%p46, %rs45, 0;
	mov.u32 	%r192, %r91;
	mov.u32 	%r193, %r29;
	@%p46 bra 	$L__BB0_84;
	ld.global.u8 	%rs46, [%rd2+44];
	setp.eq.s16 	%p47, %rs46, 0;
	mov.u32 	%r192, %r91;
	mov.u32 	%r193, %r31;
	@%p47 bra 	$L__BB0_84;
	ld.global.u8 	%rs47, [%rd2+45];
	setp.eq.s16 	%p48, %rs47, 0;
	mov.b32 	%r192, 5;
	mov.u32 	%r193, %r14;
	@%p48 bra 	$L__BB0_84;
	ld.global.u8 	%rs48, [%rd2+46];
	setp.eq.s16 	%p49, %rs48, 0;
	mov.u32 	%r193, %r34;
	@%p49 bra 	$L__BB0_84;
	ld.global.u8 	%rs49, [%rd2+47];
	setp.eq.s16 	%p50, %rs49, 0;
	mov.u32 	%r193, %r53;
	@%p50 bra 	$L__BB0_84;
	ld.global.u8 	%rs50, [%rd2+48];
	setp.eq.s16 	%p51, %rs50, 0;
	mov.u32 	%r193, %r72;
	@%p51 bra 	$L__BB0_84;
	ld.global.u8 	%rs51, [%rd2+49];
	setp.eq.s16 	%p52, %rs51, 0;
	mov.u32 	%r193, %r91;
	@%p52 bra 	$L__BB0_84;
	ld.global.u8 	%rs52, [%rd2+50];
	setp.eq.s16 	%p53, %rs52, 0;
	mov.b32 	%r110, 5;
	mov.u32 	%r192, %r110;
	mov.u32 	%r193, %r110;
	@%p53 bra 	$L__BB0_84;
	ld.global.u8 	%rs53, [%rd2+51];
	setp.eq.s16 	%p54, %rs53, 0;
	mov.u32 	%r193, %r27;
	@%p54 bra 	$L__BB0_84;
	ld.global.u8 	%rs54, [%rd2+52];
	setp.eq.s16 	%p55, %rs54, 0;
	mov.u32 	%r192, %r110;
	mov.u32 	%r193, %r29;
	@%p55 bra 	$L__BB0_84;
	ld.global.u8 	%rs55, [%rd2+53];
	setp.eq.s16 	%p56, %rs55, 0;
	mov.u32 	%r192, %r110;
	mov.u32 	%r193, %r31;
	@%p56 bra 	$L__BB0_84;
	ld.global.u8 	%rs56, [%rd2+54];
	setp.eq.s16 	%p57, %rs56, 0;
	mov.b32 	%r192, 6;
	mov.u32 	%r193, %r14;
	@%p57 bra 	$L__BB0_84;
	ld.global.u8 	%rs57, [%rd2+55];
	setp.eq.s16 	%p58, %rs57, 0;
	mov.u32 	%r193, %r34;
	@%p58 bra 	$L__BB0_84;
	ld.global.u8 	%rs58, [%rd2+56];
	setp.eq.s16 	%p59, %rs58, 0;
	mov.u32 	%r193, %r53;
	@%p59 bra 	$L__BB0_84;
	ld.global.u8 	%rs59, [%rd2+57];
	setp.eq.s16 	%p60, %rs59, 0;
	mov.u32 	%r193, %r72;
	@%p60 bra 	$L__BB0_84;
	ld.global.u8 	%rs60, [%rd2+58];
	setp.eq.s16 	%p61, %rs60, 0;
	mov.u32 	%r193, %r91;
	@%p61 bra 	$L__BB0_84;
	ld.global.u8 	%rs61, [%rd2+59];
	setp.eq.s16 	%p62, %rs61, 0;
	mov.u32 	%r193, %r110;
	@%p62 bra 	$L__BB0_84;
	ld.global.u8 	%rs62, [%rd2+60];
	setp.eq.s16 	%p63, %rs62, 0;
	mov.b32 	%r129, 6;
	mov.u32 	%r192, %r129;
	mov.u32 	%r193, %r129;
	@%p63 bra 	$L__BB0_84;
	ld.global.u8 	%rs63, [%rd2+61];
	setp.eq.s16 	%p64, %rs63, 0;
	mov.u32 	%r193, %r29;
	@%p64 bra 	$L__BB0_84;
	ld.global.u8 	%rs64, [%rd2+62];
	setp.eq.s16 	%p65, %rs64, 0;
	mov.u32 	%r192, %r129;
	mov.u32 	%r193, %r31;
	@%p65 bra 	$L__BB0_84;
	ld.global.u8 	%rs65, [%rd2+63];
	setp.eq.s16 	%p66, %rs65, 0;
	mov.b32 	%r192, 7;
	mov.u32 	%r193, %r14;
	@%p66 bra 	$L__BB0_84;
	ld.global.u8 	%rs66, [%rd2+64];
	setp.eq.s16 	%p67, %rs66, 0;
	mov.u32 	%r193, %r34;
	@%p67 bra 	$L__BB0_84;
	ld.global.u8 	%rs67, [%rd2+65];
	setp.eq.s16 	%p68, %rs67, 0;
	mov.u32 	%r193, %r53;
	@%p68 bra 	$L__BB0_84;
	ld.global.u8 	%rs68, [%rd2+66];
	setp.eq.s16 	%p69, %rs68, 0;
	mov.u32 	%r193, %r72;
	@%p69 bra 	$L__BB0_84;
	ld.global.u8 	%rs69, [%rd2+67];
	setp.eq.s16 	%p70, %rs69, 0;
	mov.u32 	%r193, %r91;
	@%p70 bra 	$L__BB0_84;
	ld.global.u8 	%rs70, [%rd2+68];
	setp.eq.s16 	%p71, %rs70, 0;
	mov.u32 	%r193, %r110;
	@%p71 bra 	$L__BB0_84;
	ld.global.u8 	%rs71, [%rd2+69];
	setp.eq.s16 	%p72, %rs71, 0;
	mov.u32 	%r193, %r129;
	@%p72 bra 	$L__BB0_84;
	ld.global.u8 	%rs72, [%rd2+70];
	setp.eq.s16 	%p73, %rs72, 0;
	mov.b32 	%r148, 7;
	mov.u32 	%r192, %r148;
	mov.u32 	%r193, %r148;
	@%p73 bra 	$L__BB0_84;
	ld.global.u8 	%rs73, [%rd2+71];
	setp.eq.s16 	%p74, %rs73, 0;
	mov.u32 	%r193, %r31;
	@%p74 bra 	$L__BB0_84;
	ld.global.u8 	%rs74, [%rd2+72];
	setp.eq.s16 	%p75, %rs74, 0;
	mov.b32 	%r192, 8;
	mov.u32 	%r193, %r14;
	@%p75 bra 	$L__BB0_84;
	ld.global.u8 	%rs75, [%rd2+73];
	setp.eq.s16 	%p76, %rs75, 0;
	mov.u32 	%r193, %r34;
	@%p76 bra 	$L__BB0_84;
	ld.global.u8 	%rs76, [%rd2+74];
	setp.eq.s16 	%p77, %rs76, 0;
	mov.u32 	%r193, %r53;
	@%p77 bra 	$L__BB0_84;
	ld.global.u8 	%rs77, [%rd2+75];
	setp.eq.s16 	%p78, %rs77, 0;
	mov.u32 	%r193, %r72;
	@%p78 bra 	$L__BB0_84;
	ld.global.u8 	%rs78, [%rd2+76];
	setp.eq.s16 	%p79, %rs78, 0;
	mov.u32 	%r193, %r91;
	@%p79 bra 	$L__BB0_84;
	ld.global.u8 	%rs79, [%rd2+77];
	setp.eq.s16 	%p80, %rs79, 0;
	mov.u32 	%r193, %r110;
	@%p80 bra 	$L__BB0_84;
	ld.global.u8 	%rs80, [%rd2+78];
	setp.eq.s16 	%p81, %rs80, 0;
	mov.u32 	%r193, %r129;
	@%p81 bra 	$L__BB0_84;
	ld.global.u8 	%rs81, [%rd2+79];
	setp.eq.s16 	%p82, %rs81, 0;
	mov.u32 	%r193, %r148;
	@%p82 bra 	$L__BB0_84;
	ld.global.u8 	%rs82, [%rd2+80];
	setp.eq.s16 	%p83, %rs82, 0;
	mov.b32 	%r192, 8;
	mov.u32 	%r193, %r192;
	@%p83 bra 	$L__BB0_84;
	mov.b32 	%r168, 1;
	st.global.u32 	[%rd1], %r168;
	bra.uni 	$L__BB0_117;
$L__BB0_84:
	mul.lo.s32 	%r170, %r192, 9;
	cvt.u16.u32 	%rs83, %r192;
	mul.lo.s16 	%rs84, %rs83, 86;
	shr.u16 	%rs85, %rs84, 8;
	mul.lo.s16 	%rs86, %rs85, 3;
	sub.s16 	%rs87, %rs83, %rs86;
	cvt.u32.u16 	%r171, %rs87;
	and.b32  	%r172, %r171, 255;
	cvt.u16.u32 	%rs88, %r193;
	mul.lo.s16 	%rs89, %rs88, 86;
	shr.u16 	%rs90, %rs89, 8;
	mul.lo.s16 	%rs91, %rs90, 3;
	sub.s16 	%rs92, %rs88, %rs91;
	cvt.u32.u16 	%r173, %rs92;
	and.b32  	%r174, %r173, 255;
	sub.s32 	%r175, %r192, %r172;
	mul.lo.s32 	%r176, %r175, 9;
	sub.s32 	%r177, %r193, %r174;
	add.s32 	%r178, %r176, 18;
	add.s32 	%r179, %r177, %r178;
	add.s32 	%r180, %r193, %r170;
	cvt.u64.u32 	%rd19, %r180;
	add.s64 	%rd3, %rd2, %rd19;
	cvt.u64.u32 	%rd20, %r170;
	add.s64 	%rd4, %rd2, %rd20;
	cvt.u64.u32 	%rd21, %r193;
	add.s64 	%rd5, %rd2, %rd21;
	add.s32 	%r181, %r176, 9;
	cvt.s64.s32 	%rd22, %r176;
	cvt.u64.u16 	%rd23, %rs92;
	and.b64  	%rd24, %rd23, 255;
	sub.s64 	%rd25, %rd21, %rd24;
	add.s64 	%rd26, %rd25, %rd22;
	add.s64 	%rd7, %rd2, %rd26;
	add.s64 	%rd6, %rd7, -1;
	cvt.s64.s32 	%rd27, %r181;
	add.s64 	%rd28, %rd25, %rd27;
	add.s64 	%rd9, %rd2, %rd28;
	add.s64 	%rd8, %rd9, -1;
	cvt.s64.s32 	%rd29, %r178;
	add.s64 	%rd30, %rd25, %rd29;
	add.s64 	%rd11, %rd2, %rd30;
	add.s64 	%rd10, %rd11, -1;
	add.s32 	%r182, %r179, 2;
	cvt.u64.u32 	%rd31, %r182;
	add.s64 	%rd12, %rd2, %rd31;
	mov.b32 	%r194, 1;
$L__BB0_85:
	ld.param.u32 	%r190, [_Z8generatePcS_iPiiP15GENERATE_STATUS_param_4];
	ld.param.u64 	%rd39, [_Z8generatePcS_iPiiP15GENERATE_STATUS_param_3];
	cvta.to.global.u64 	%rd32, %rd39;
	ld.global.u32 	%r183, [%rd32];
	add.s32 	%r184, %r190, -1;
	setp.lt.s32 	%p84, %r183, %r184;
	@%p84 bra 	$L__BB0_87;
	mov.b32 	%r185, 2;
	st.global.u32 	[%rd1], %r185;
	bra.uni 	$L__BB0_117;
$L__BB0_87:
	cvt.u16.u32 	%rs1, %r194;
	and.b16  	%rs93, %rs1, 255;
	ld.global.u8 	%rs94, [%rd4];
	setp.eq.s16 	%p85, %rs94, %rs93;
	@%p85 bra 	$L__BB0_115;
	ld.global.u8 	%rs95, [%rd4+1];
	setp.eq.s16 	%p86, %rs95, %rs93;
	@%p86 bra 	$L__BB0_115;
	ld.global.u8 	%rs97, [%rd4+2];
	setp.eq.s16 	%p87, %rs97, %rs93;
	@%p87 bra 	$L__BB0_115;
	ld.global.u8 	%rs99, [%rd4+3];
	setp.eq.s16 	%p88, %rs99, %rs93;
	@%p88 bra 	$L__BB0_115;
	ld.global.u8 	%rs101, [%rd4+4];
	setp.eq.s16 	%p89, %rs101, %rs93;
	@%p89 bra 	$L__BB0_115;
	ld.global.u8 	%rs103, [%rd4+5];
	setp.eq.s16 	%p90, %rs103, %rs93;
	@%p90 bra 	$L__BB0_115;
	ld.global.u8 	%rs105, [%rd4+6];
	setp.eq.s16 	%p91, %rs105, %rs93;
	@%p91 bra 	$L__BB0_115;
	ld.global.u8 	%rs107, [%rd4+7];
	setp.eq.s16 	%p92, %rs107, %rs93;
	@%p92 bra 	$L__BB0_115;
	ld.global.u8 	%rs109, [%rd4+8];
	setp.eq.s16 	%p93, %rs109, %rs93;
	@%p93 bra 	$L__BB0_115;
	ld.global.u8 	%rs111, [%rd5];
	setp.eq.s16 	%p94, %rs111, %rs93;
	@%p94 bra 	$L__BB0_115;
	ld.global.u8 	%rs113, [%rd5+9];
	setp.eq.s16 	%p95, %rs113, %rs93;
	@%p95 bra 	$L__BB0_115;
	ld.global.u8 	%rs115, [%rd5+18];
	setp.eq.s16 	%p96, %rs115, %rs93;
	@%p96 bra 	$L__BB0_115;
	ld.global.u8 	%rs117, [%rd5+27];
	setp.eq.s16 	%p97, %rs117, %rs93;
	@%p97 bra 	$L__BB0_115;
	ld.global.u8 	%rs119, [%rd5+36];
	setp.eq.s16 	%p98, %rs119, %rs93;
	@%p98 bra 	$L__BB0_115;
	ld.global.u8 	%rs121, [%rd5+45];
	setp.eq.s16 	%p99, %rs121, %rs93;
	@%p99 bra 	$L__BB0_115;
	ld.global.u8 	%rs123, [%rd5+54];
	setp.eq.s16 	%p100, %rs123, %rs93;
	@%p100 bra 	$L__BB0_115;
	ld.global.u8 	%rs125, [%rd5+63];
	setp.eq.s16 	%p101, %rs125, %rs93;
	@%p101 bra 	$L__BB0_115;
	ld.global.u8 	%rs127, [%rd5+72];
	setp.eq.s16 	%p102, %rs127, %rs93;
	@%p102 bra 	$L__BB0_115;
	ld.global.u8 	%rs129, [%rd7];
	setp.eq.s16 	%p103, %rs129, %rs93;
	@%p103 bra 	$L__BB0_115;
	ld.global.u8 	%rs131, [%rd7+1];
	setp.eq.s16 	%p104, %rs131, %rs93;
	@%p104 bra 	$L__BB0_115;
	ld.global.u8 	%rs133, [%rd6+3];
	setp.eq.s16 	%p105, %rs133, %rs93;
	@%p105 bra 	$L__BB0_115;
	ld.global.u8 	%rs135, [%rd9];
	setp.eq.s16 	%p106, %rs135, %rs93;
	@%p106 bra 	$L__BB0_115;
	ld.global.u8 	%rs137, [%rd9+1];
	setp.eq.s16 	%p107, %rs137, %rs93;
	@%p107 bra 	$L__BB0_115;
	ld.global.u8 	%rs139, [%rd8+3];
	setp.eq.s16 	%p108, %rs139, %rs93;
	@%p108 bra 	$L__BB0_115;
	ld.global.u8 	%rs141, [%rd11];
	setp.eq.s16 	%p109, %rs141, %rs93;
	@%p109 bra 	$L__BB0_115;
	ld.global.u8 	%rs143, [%rd10+2];
	setp.eq.s16 	%p110, %rs143, %rs93;
	@%p110 bra 	$L__BB0_115;
	ld.global.u8 	%rs145, [%rd12];
	setp.eq.s16 	%p111, %rs145, %rs93;
	@%p111 bra 	$L__BB0_115;
	ld.param.u64 	%rd40, [_Z8generatePcS_iPiiP15GENERATE_STATUS_param_3];
	ld.param.u64 	%rd38, [_Z8generatePcS_iPiiP15GENERATE_STATUS_param_1];
	st.global.u8 	[%rd3], %rs1;
	cvta.to.global.u64 	%rd33, %rd40;
	atom.global.add.u32 	%r186, [%rd33], 1;
	mul.lo.s32 	%r187, %r186, 81;
	cvt.s64.s32 	%rd34, %r187;
	ld.global.u8 	%rs147, [%rd2];
	cvta.to.global.u64 	%rd35, %rd38;
	add.s64 	%rd36, %rd35, %rd34;
	st.global.u8 	[%rd36], %rs147;
	ld.global.u8 	%rs148, [%rd2+1];
	st.global.u8 	[%rd36+1], %rs148;
	ld.global.u8 	%rs149, [%rd2+2];
	st.global.u8 	[%rd36+2], %rs149;
	ld.global.u8 	%rs150, [%rd2+3];
	st.global.u8 	[%rd36+3], %rs150;
	ld.global.u8 	%rs151, [%rd2+4];
	st.global.u8 	[%rd36+4], %rs151;
	ld.global.u8 	%rs152, [%rd2+5];
	st.global.u8 	[%rd36+5], %rs152;
	ld.global.u8 	%rs153, [%rd2+6];
	st.global.u8 	[%rd36+6], %rs153;
	ld.global.u8 	%rs154, [%rd2+7];
	st.global.u8 	[%rd36+7], %rs154;
	ld.global.u8 	%rs155, [%rd2+8];
	st.global.u8 	[%rd36+8], %rs155;
	ld.global.u8 	%rs156, [%rd2+9];
	st.global.u8 	[%rd36+9], %rs156;
	ld.global.u8 	%rs157, [%rd2+10];
	st.global.u8 	[%rd36+10], %rs157;
	ld.global.u8 	%rs158, [%rd2+11];
	st.global.u8 	[%rd36+11], %rs158;
	ld.global.u8 	%rs159, [%rd2+12];
	st.global.u8 	[%rd36+12], %rs159;
	ld.global.u8 	%rs160, [%rd2+13];
	st.global.u8 	[%rd36+13], %rs160;
	ld.global.u8 	%rs161, [%rd2+14];
	st.global.u8 	[%rd36+14], %rs161;
	ld.global.u8 	%rs162, [%rd2+15];
	st.global.u8 	[%rd36+15], %rs162;
	ld.global.u8 	%rs163, [%rd2+16];
	st.global.u8 	[%rd36+16], %rs163;
	ld.global.u8 	%rs164, [%rd2+17];
	st.global.u8 	[%rd36+17], %rs164;
	ld.global.u8 	%rs165, [%rd2+18];
	st.global.u8 	[%rd36+18], %rs165;
	ld.global.u8 	%rs166, [%rd2+19];
	st.global.u8 	[%rd36+19], %rs166;
	ld.global.u8 	%rs167, [%rd2+20];
	st.global.u8 	[%rd36+20], %rs167;
	ld.global.u8 	%rs168, [%rd2+21];
	st.global.u8 	[%rd36+21], %rs168;
	ld.global.u8 	%rs169, [%rd2+22];
	st.global.u8 	[%rd36+22], %rs169;
	ld.global.u8 	%rs170, [%rd2+23];
	st.global.u8 	[%rd36+23], %rs170;
	ld.global.u8 	%rs171, [%rd2+24];
	st.global.u8 	[%rd36+24], %rs171;
	ld.global.u8 	%rs172, [%rd2+25];
	st.global.u8 	[%rd36+25], %rs172;
	ld.global.u8 	%rs173, [%rd2+26];
	st.global.u8 	[%rd36+26], %rs173;
	ld.global.u8 	%rs174, [%rd2+27];
	st.global.u8 	[%rd36+27], %rs174;
	ld.global.u8 	%rs175, [%rd2+28];
	st.global.u8 	[%rd36+28], %rs175;
	ld.global.u8 	%rs176, [%rd2+29];
	st.global.u8 	[%rd36+29], %rs176;
	ld.global.u8 	%rs177, [%rd2+30];
	st.global.u8 	[%rd36+30], %rs177;
	ld.global.u8 	%rs178, [%rd2+31];
	st.global.u8 	[%rd36+31], %rs178;
	ld.global.u8 	%rs179, [%rd2+32];
	st.global.u8 	[%rd36+32], %rs179;
	ld.global.u8 	%rs180, [%rd2+33];
	st.global.u8 	[%rd36+33], %rs180;
	ld.global.u8 	%rs181, [%rd2+34];
	st.global.u8 	[%rd36+34], %rs181;
	ld.global.u8 	%rs182, [%rd2+35];
	st.global.u8 	[%rd36+35], %rs182;
	ld.global.u8 	%rs183, [%rd2+36];
	st.global.u8 	[%rd36+36], %rs183;
	ld.global.u8 	%rs184, [%rd2+37];
	st.global.u8 	[%rd36+37], %rs184;
	ld.global.u8 	%rs185, [%rd2+38];
	st.global.u8 	[%rd36+38], %rs185;
	ld.global.u8 	%rs186, [%rd2+39];
	st.global.u8 	[%rd36+39], %rs186;
	ld.global.u8 	%rs187, [%rd2+40];
	st.global.u8 	[%rd36+40], %rs187;
	ld.global.u8 	%rs188, [%rd2+41];
	st.global.u8 	[%rd36+41], %rs188;
	ld.global.u8 	%rs189, [%rd2+42];
	st.global.u8 	[%rd36+42], %rs189;
	ld.global.u8 	%rs190, [%rd2+43];
	st.global.u8 	[%rd36+43], %rs190;
	ld.global.u8 	%rs191, [%rd2+44];
	st.global.u8 	[%rd36+44], %rs191;
	ld.global.u8 	%rs192, [%rd2+45];
	st.global.u8 	[%rd36+45], %rs192;
	ld.global.u8 	%rs193, [%rd2+46];
	st.global.u8 	[%rd36+46], %rs193;
	ld.global.u8 	%rs194, [%rd2+47];
	st.global.u8 	[%rd36+47], %rs194;
	ld.global.u8 	%rs195, [%rd2+48];
	st.global.u8 	[%rd36+48], %rs195;
	ld.global.u8 	%rs196, [%rd2+49];
	st.global.u8 	[%rd36+49], %rs196;
	ld.global.u8 	%rs197, [%rd2+50];
	st.global.u8 	[%rd36+50], %rs197;
	ld.global.u8 	%rs198, [%rd2+51];
	st.global.u8 	[%rd36+51], %rs198;
	ld.global.u8 	%rs199, [%rd2+52];
	st.global.u8 	[%rd36+52], %rs199;
	ld.global.u8 	%rs200, [%rd2+53];
	st.global.u8 	[%rd36+53], %rs200;
	ld.global.u8 	%rs201, [%rd2+54];
	st.global.u8 	[%rd36+54], %rs201;
	ld.global.u8 	%rs202, [%rd2+55];
	st.global.u8 	[%rd36+55], %rs202;
	ld.global.u8 	%rs203, [%rd2+56];
	st.global.u8 	[%rd36+56], %rs203;
	ld.global.u8 	%rs204, [%rd2+57];
	st.global.u8 	[%rd36+57], %rs204;
	ld.global.u8 	%rs205, [%rd2+58];
	st.global.u8 	[%rd36+58], %rs205;
	ld.global.u8 	%rs206, [%rd2+59];
	st.global.u8 	[%rd36+59], %rs206;
	ld.global.u8 	%rs207, [%rd2+60];
	st.global.u8 	[%rd36+60], %rs207;
	ld.global.u8 	%rs208, [%rd2+61];
	st.global.u8 	[%rd36+61], %rs208;
	ld.global.u8 	%rs209, [%rd2+62];
	st.global.u8 	[%rd36+62], %rs209;
	ld.global.u8 	%rs210, [%rd2+63];
	st.global.u8 	[%rd36+63], %rs210;
	ld.global.u8 	%rs211, [%rd2+64];
	st.global.u8 	[%rd36+64], %rs211;
	ld.global.u8 	%rs212, [%rd2+65];
	st.global.u8 	[%rd36+65], %rs212;
	ld.global.u8 	%rs213, [%rd2+66];
	st.global.u8 	[%rd36+66], %rs213;
	ld.global.u8 	%rs214, [%rd2+67];
	st.global.u8 	[%rd36+67], %rs214;
	ld.global.u8 	%rs215, [%rd2+68];
	st.global.u8 	[%rd36+68], %rs215;
	ld.global.u8 	%rs216, [%rd2+69];
	st.global.u8 	[%rd36+69], %rs216;
	ld.global.u8 	%rs217, [%rd2+70];
	st.global.u8 	[%rd36+70], %rs217;
	ld.global.u8 	%rs218, [%rd2+71];
	st.global.u8 	[%rd36+71], %rs218;
	ld.global.u8 	%rs219, [%rd2+72];
	st.global.u8 	[%rd36+72], %rs219;
	ld.global.u8 	%rs220, [%rd2+73];
	st.global.u8 	[%rd36+73], %rs220;
	ld.global.u8 	%rs221, [%rd2+74];
	st.global.u8 	[%rd36+74], %rs221;
	ld.global.u8 	%rs222, [%rd2+75];
	st.global.u8 	[%rd36+75], %rs222;
	ld.global.u8 	%rs223, [%rd2+76];
	st.global.u8 	[%rd36+76], %rs223;
	ld.global.u8 	%rs224, [%rd2+77];
	st.global.u8 	[%rd36+77], %rs224;
	ld.global.u8 	%rs225, [%rd2+78];
	st.global.u8 	[%rd36+78], %rs225;
	ld.global.u8 	%rs226, [%rd2+79];
	st.global.u8 	[%rd36+79], %rs226;
	ld.global.u8 	%rs227, [%rd2+80];
	st.global.u8 	[%rd36+80], %rs227;
	mov.b16 	%rs228, 0;
	st.global.u8 	[%rd3], %rs228;
$L__BB0_115:
	add.s32 	%r194, %r194, 1;
	setp.ne.s32 	%p112, %r194, 10;
	@%p112 bra 	$L__BB0_85;
	mov.u32 	%r188, %nctaid.x;
	mov.u32 	%r189, %ntid.x;
	mad.lo.s32 	%r2, %r188, %r189, %r2;
	setp.lt.u32 	%p113, %r2, %r8;
	@%p113 bra 	$L__BB0_1;
$L__BB0_117:
	ret;

}


// ===== COMPILED SASS (sm_100) =====

	.target	sm_100

	.elftype	@"ET_EXEC"


//--------------------- .note.nv.tkinfo           --------------------------
	.section	.note.nv.tkinfo,"",@"SHT_NOTE"
	.sectionflags	@"SHF_NOTE_NV_TKINFO"
	.tkinfo
        /*0018*/ 	.word	0x00000002
        /*0030*/ 	.string	""
        /*0030*/ 	.string	"ptxas"
        /*0030*/ 	.string	"Cuda compilation tools, release 13.0, V13.0.88"
        /*0030*/ 	.string	"Build cuda_13.0.r13.0/compiler.36424714_0"
        /*0030*/ 	.string	"-arch sm_100 -m 64 "



//--------------------- .note.nv.cuinfo           --------------------------
	.section	.note.nv.cuinfo,"",@"SHT_NOTE"
	.sectionflags	@"SHF_NOTE_NV_CUINFO"
        /*0018*/ 	.short	0x0002
        /*001a*/ 	.short	0x0064
        /*001c*/ 	.short	0x0082
	.zero		2


//--------------------- .nv.info                  --------------------------
	.section	.nv.info,"",@"SHT_CUDA_INFO"
	.align	4


	//----- nvinfo : EIATTR_REGCOUNT
	.align		4
        /*0000*/ 	.byte	0x04, 0x2f
        /*0002*/ 	.short	(.L_1 - .L_0)
	.align		4
.L_0:
        /*0004*/ 	.word	index@(_Z8generatePcS_iPiiP15GENERATE_STATUS)
        /*0008*/ 	.word	0x00000020


	//----- nvinfo : EIATTR_FRAME_SIZE
	.align		4
.L_1:
        /*000c*/ 	.byte	0x04, 0x11
        /*000e*/ 	.short	(.L_3 - .L_2)
	.align		4
.L_2:
        /*0010*/ 	.word	index@(_Z8generatePcS_iPiiP15GENERATE_STATUS)
        /*0014*/ 	.word	0x00000000


	//----- nvinfo : EIATTR_MIN_STACK_SIZE
	.align		4
.L_3:
        /*0018*/ 	.byte	0x04, 0x12
        /*001a*/ 	.short	(.L_5 - .L_4)
	.align		4
.L_4:
        /*001c*/ 	.word	index@(_Z8generatePcS_iPiiP15GENERATE_STATUS)
        /*0020*/ 	.word	0x00000000
.L_5:


//--------------------- .nv.compat                --------------------------
	.section	.nv.compat,"",@"SHT_CUDA_COMPAT_INFO"
	.align	4
        /*0000*/ 	.byte	0x02, 0x09, 0x00, 0x00, 0x02, 0x02, 0x01, 0x00, 0x02, 0x05, 0x05, 0x00, 0x03, 0x07, 0x01, 0x01
        /*0010*/ 	.byte	0x02, 0x03, 0x00, 0x00, 0x02, 0x06, 0x01, 0x00, 0x04, 0x0b, 0x08, 0x00, 0x09, 0x00, 0x00, 0x00
        /*0020*/ 	.byte	0x00, 0x00, 0x00, 0x00


//--------------------- .nv.info._Z8generatePcS_iPiiP15GENERATE_STATUS --------------------------
	.section	.nv.info._Z8generatePcS_iPiiP15GENERATE_STATUS,"",@"SHT_CUDA_INFO"
	.sectionflags	@""
	.align	4


	//----- nvinfo : EIATTR_CUDA_API_VERSION
	.align		4
        /*0000*/ 	.byte	0x04, 0x37
        /*0002*/ 	.short	(.L_7 - .L_6)
.L_6:
        /*0004*/ 	.word	0x00000082


	//----- nvinfo : EIATTR_KPARAM_INFO
	.align		4
.L_7:
        /*0008*/ 	.byte	0x04, 0x17
        /*000a*/ 	.short	(.L_9 - .L_8)
.L_8:
        /*000c*/ 	.word	0x00000000
        /*0010*/ 	.short	0x0005
        /*0012*/ 	.short	0x0028
        /*0014*/ 	.byte	0x00, 0xf5, 0x21, 0x00


	//----- nvinfo : EIATTR_KPARAM_INFO
	.align		4
.L_9:
        /*0018*/ 	.byte	0x04, 0x17
        /*001a*/ 	.short	(.L_11 - .L_10)
.L_10:
        /*001c*/ 	.word	0x00000000
        /*0020*/ 	.short	0x0004
        /*0022*/ 	.short	0x0020
        /*0024*/ 	.byte	0x00, 0xf0, 0x11, 0x00


	//----- nvinfo : EIATTR_KPARAM_INFO
	.align		4
.L_11:
        /*0028*/ 	.byte	0x04, 0x17
        /*002a*/ 	.short	(.L_13 - .L_12)
.L_12:
        /*002c*/ 	.word	0x00000000
        /*0030*/ 	.short	0x0003
        /*0032*/ 	.short	0x0018
        /*0034*/ 	.byte	0x00, 0xf5, 0x21, 0x00


	//----- nvinfo : EIATTR_KPARAM_INFO
	.align		4
.L_13:
        /*0038*/ 	.byte	0x04, 0x17
        /*003a*/ 	.short	(.L_15 - .L_14)
.L_14:
        /*003c*/ 	.word	0x00000000
        /*0040*/ 	.short	0x0002
        /*0042*/ 	.short	0x0010
        /*0044*/ 	.byte	0x00, 0xf0, 0x11, 0x00


	//----- nvinfo : EIATTR_KPARAM_INFO
	.align		4
.L_15:
        /*0048*/ 	.byte	0x04, 0x17
        /*004a*/ 	.short	(.L_17 - .L_16)
.L_16:
        /*004c*/ 	.word	0x00000000
        /*0050*/ 	.short	0x0001
        /*0052*/ 	.short	0x0008
        /*0054*/ 	.byte	0x00, 0xf5, 0x21, 0x00


	//----- nvinfo : EIATTR_KPARAM_INFO
	.align		4
.L_17:
        /*0058*/ 	.byte	0x04, 0x17
        /*005a*/ 	.short	(.L_19 - .L_18)
.L_18:
        /*005c*/ 	.word	0x00000000
        /*0060*/ 	.short	0x0000
        /*0062*/ 	.short	0x0000
        /*0064*/ 	.byte	0x00, 0xf5, 0x21, 0x00


	//----- nvinfo : EIATTR_SPARSE_MMA_MASK
	.align		4
.L_19:
        /*0068*/ 	.byte	0x03, 0x50
        /*006a*/ 	.short	0x0000


	//----- nvinfo : EIATTR_MAXREG_COUNT
	.align		4
        /*006c*/ 	.byte	0x03, 0x1b
        /*006e*/ 	.short	0x00ff


	//----- nvinfo : EIATTR_MERCURY_ISA_VERSION
	.align		4
        /*0070*/ 	.byte	0x03, 0x5f
        /*0072*/ 	.short	0x0101


	//----- nvinfo : EIATTR_INT_WARP_WIDE_INSTR_OFFSETS
	.align		4
        /*0074*/ 	.byte	0x04, 0x31
        /*0076*/ 	.short	(.L_21 - .L_20)


	//   ....[0]....
.L_20:
        /*0078*/ 	.word	0x00002ee0


	//   ....[1]....
        /*007c*/ 	.word	0x00002fe0


	//----- nvinfo : EIATTR_VRC_CTA_INIT_COUNT
	.align		4
.L_21:
        /*0080*/ 	.byte	0x02, 0x4a
	.zero		1
	.zero		1


	//----- nvinfo : EIATTR_EXIT_INSTR_OFFSETS
	.align		4
        /*0084*/ 	.byte	0x04, 0x1c
        /*0086*/ 	.short	(.L_23 - .L_22)


	//   ....[0]....
.L_22:
        /*0088*/ 	.word	0x00000080


	//   ....[1]....
        /*008c*/ 	.word	0x00000100


	//   ....[2]....
        /*0090*/ 	.word	0x00003b00


	//   ....[3]....
        /*0094*/ 	.word	0x00003b70


	//   ....[4]....
        /*0098*/ 	.word	0x00003bc0


	//----- nvinfo : EIATTR_CRS_STACK_SIZE
	.align		4
.L_23:
        /*009c*/ 	.byte	0x04, 0x1e
        /*009e*/ 	.short	(.L_25 - .L_24)
.L_24:
        /*00a0*/ 	.word	0x00000000


	//----- nvinfo : EIATTR_CBANK_PARAM_SIZE
	.align		4
.L_25:
        /*00a4*/ 	.byte	0x03, 0x19
        /*00a6*/ 	.short	0x0030


	//----- nvinfo : EIATTR_PARAM_CBANK
	.align		4
        /*00a8*/ 	.byte	0x04, 0x0a
        /*00aa*/ 	.short	(.L_27 - .L_26)
	.align		4
.L_26:
        /*00ac*/ 	.word	index@(.nv.constant0._Z8generatePcS_iPiiP15GENERATE_STATUS)
        /*00b0*/ 	.short	0x0380
        /*00b2*/ 	.short	0x0030


	//----- nvinfo : EIATTR_SW_WAR
	.align		4
.L_27:
        /*00b4*/ 	.byte	0x04, 0x36
        /*00b6*/ 	.short	(.L_29 - .L_28)
.L_28:
        /*00b8*/ 	.word	0x00000008
.L_29:


//--------------------- .nv.callgraph             --------------------------
	.section	.nv.callgraph,"",@"SHT_CUDA_CALLGRAPH"
	.align	4
	.sectionentsize	8
	.align		4
        /*0000*/ 	.word	0x00000000
	.align		4
        /*0004*/ 	.word	0xffffffff
	.align		4
        /*0008*/ 	.word	0x00000000
	.align		4
        /*000c*/ 	.word	0xfffffffe
	.align		4
        /*0010*/ 	.word	0x00000000
	.align		4
        /*0014*/ 	.word	0xfffffffd
	.align		4
        /*0018*/ 	.word	0x00000000
	.align		4
        /*001c*/ 	.word	0xfffffffc


//--------------------- .text._Z8generatePcS_iPiiP15GENERATE_STATUS --------------------------
	.section	.text._Z8generatePcS_iPiiP15GENERATE_STATUS,"ax",@progbits
	.align	128
        .global         _Z8generatePcS_iPiiP15GENERATE_STATUS
        .type           _Z8generatePcS_iPiiP15GENERATE_STATUS,@function
        .size           _Z8generatePcS_iPiiP15GENERATE_STATUS,(.L_x_11 - _Z8generatePcS_iPiiP15GENERATE_STATUS)
        .other          _Z8generatePcS_iPiiP15GENERATE_STATUS,@"STO_CUDA_ENTRY STV_DEFAULT"
_Z8generatePcS_iPiiP15GENERATE_STATUS:
.text._Z8generatePcS_iPiiP15GENERATE_STATUS:
[----:B------:R-:W-:Y:S01]  /*0000*/  LDC R1, c[0x0][0x37c] ;  /* 0x0000df00ff017b82 */ /* 0x000fe20000000800 */
[----:B------:R-:W0:Y:S01]  /*0010*/  S2R R0, SR_CTAID.X ;  /* 0x0000000000007919 */ /* 0x000e220000002500 */
[----:B------:R-:W0:Y:S01]  /*0020*/  LDCU UR4, c[0x0][0x360] ;  /* 0x00006c00ff0477ac */ /* 0x000e220008000800 */
[----:B------:R-:W0:Y:S01]  /*0030*/  S2R R3, SR_TID.X ;  /* 0x0000000000037919 */ /* 0x000e220000002100 */
[----:B------:R-:W1:Y:S01]  /*0040*/  LDCU UR5, c[0x0][0x390] ;  /* 0x00007200ff0577ac */ /* 0x000e620008000800 */
[----:B0-----:R-:W-:-:S05]  /*0050*/  IMAD R0, R0, UR4, R3 ;  /* 0x0000000400007c24 */ /* 0x001fca000f8e0203 */
[----:B-1----:R-:W-:Y:S01]  /*0060*/  ISETP.GE.U32.AND P0, PT, R0, UR5, PT ;  /* 0x0000000500007c0c */ /* 0x002fe2000bf06070 */
[----:B------:R-:W0:-:S12]  /*0070*/  LDCU.64 UR4, c[0x0][0x388] ;  /* 0x00007100ff0477ac */ /* 0x000e180008000a00 */
[----:B0-----:R-:W-:Y:S05]  /*0080*/  @P0 EXIT ;  /* 0x000000000000094d */ /* 0x001fea0003800000 */
[----:B------:R-:W0:Y:S01]  /*0090*/  LDC.64 R22, c[0x0][0x358] ;  /* 0x0000d600ff167b82 */ /* 0x000e220000000a00 */
[----:B------:R-:W-:Y:S01]  /*00a0*/  BSSY.RECONVERGENT B0, `(.L_x_0) ;  /* 0x00003a7000007945 */ /* 0x000fe20003800200 */
.L_x_9:
[----:B-1----:R-:W1:Y:S01]  /*00b0*/  LDC.64 R4, c[0x0][0x3a8] ;  /* 0x0000ea00ff047b82 */ /* 0x002e620000000a00 */
[----:B0-----:R-:W-:Y:S02]  /*00c0*/  R2UR UR6, R22 ;  /* 0x00000000160672ca */ /* 0x001fe400000e0000 */
[----:B------:R-:W-:-:S13]  /*00d0*/  R2UR UR7, R23 ;  /* 0x00000000170772ca */ /* 0x000fda00000e0000 */
[----:B-1----:R-:W2:Y:S02]  /*00e0*/  LDG.E R2, desc[UR6][R4.64] ;  /* 0x0000000604027981 */ /* 0x002ea4000c1e1900 */
[----:B--2---:R-:W-:-:S13]  /*00f0*/  ISETP.NE.AND P0, PT, R2, RZ, PT ;  /* 0x000000ff0200720c */ /* 0x004fda0003f05270 */
[----:B------:R-:W-:Y:S05]  /*0100*/  @P0 EXIT ;  /* 0x000000000000094d */ /* 0x000fea0003800000 */
[----:B------:R-:W0:Y:S01]  /*0110*/  LDC.64 R10, c[0x0][0x380] ;  /* 0x0000e000ff0a7b82 */ /* 0x000e220000000a00 */
[----:B------:R-:W-:Y:S01]  /*0120*/  IMAD R3, R0, 0x51, RZ ;  /* 0x0000005100037824 */ /* 0x000fe200078e02ff */
[----:B------:R-:W-:Y:S02]  /*0130*/  R2UR UR6, R22 ;  /* 0x00000000160672ca */ /* 0x000fe400000e0000 */
[----:B------:R-:W-:Y:S02]  /*0140*/  R2UR UR7, R23 ;  /* 0x00000000170772ca */ /* 0x000fe400000e0000 */
[----:B0-----:R-:W-:-:S05]  /*0150*/  IADD3 R10, P0, PT, R3, R10, RZ ;  /* 0x0000000a030a7210 */ /* 0x001fca0007f1e0ff */
[----:B------:R-:W-:-:S06]  /*0160*/  IMAD.X R11, RZ, RZ, R11, P0 ;  /* 0x000000ffff0b7224 */ /* 0x000fcc00000e060b */
[----:B------:R-:W2:Y:S01]  /*0170*/  LDG.E.U8 R2, desc[UR6][R10.64] ;  /* 0x000000060a027981 */ /* 0x000ea2000c1e1100 */
[----:B------:R-:W-:Y:S01]  /*0180*/  BSSY.RECONVERGENT B1, `(.L_x_1) ;  /* 0x0000211000017945 */ /* 0x000fe20003800200 */
[----:B------:R-:W-:Y:S01]  /*0190*/  IMAD.MOV.U32 R19, RZ, RZ, RZ ;  /* 0x000000ffff137224 */ /* 0x000fe200078e00ff */
[----:B--2---:R-:W-:Y:S01]  /*01a0*/  ISETP.NE.AND P0, PT, R2, RZ, PT ;  /* 0x000000ff0200720c */ /* 0x004fe20003f05270 */
[----:B------:R-:W-:-:S12]  /*01b0*/  IMAD.MOV.U32 R2, RZ, RZ, RZ ;  /* 0x000000ffff027224 */ /* 0x000fd800078e00ff */
[----:B------:R-:W-:Y:S05]  /*01c0*/  @!P0 BRA `(.L_x_2) ;  /* 0x0000002000308947 */ /* 0x000fea0003800000 */
[----:B------:R-:W-:Y:S02]  /*01d0*/  R2UR UR6, R22 ;  /* 0x00000000160672ca */ /* 0x000fe400000e0000 */
[----:B------:R-:W-:-:S13]  /*01e0*/  R2UR UR7, R23 ;  /* 0x00000000170772ca */ /* 0x000fda00000e0000 */
[----:B------:R-:W2:Y:S01]  /*01f0*/  LDG.E.U8 R3, desc[UR6][R10.64+0x1] ;  /* 0x000001060a037981 */ /* 0x000ea2000c1e1100 */
[----:B------:R-:W-:Y:S01]  /*0200*/  IMAD.MOV.U32 R19, RZ, RZ, 0x1 ;  /* 0x00000001ff137424 */ /* 0x000fe200078e00ff */
[----:B--2---:R-:W-:-:S13]  /*0210*/  ISETP.NE.AND P0, PT, R3, RZ, PT ;  /* 0x000000ff0300720c */ /* 0x004fda0003f05270 */
[----:B------:R-:W-:Y:S05]  /*0220*/  @!P0 BRA `(.L_x_2) ;  /* 0x0000002000188947 */ /* 0x000fea0003800000 */
[----:B------:R-:W-:Y:S02]  /*0230*/  R2UR UR6, R22 ;  /* 0x00000000160672ca */ /* 0x000fe400000e0000 */
[----:B------:R-:W-:-:S13]  /*0240*/  R2UR UR7, R23 ;  /* 0x00000000170772ca */ /* 0x000fda00000e0000 */
[----:B------:R-:W2:Y:S01]  /*0250*/  LDG.E.U8 R2, desc[UR6][R10.64+0x2] ;  /* 0x000002060a027981 */ /* 0x000ea2000c1e1100 */
[----:B------:R-:W-:Y:S01]  /*0260*/  IMAD.MOV.U32 R19, RZ, RZ, 0x2 ;  /* 0x00000002ff137424 */ /* 0x000fe200078e00ff */
[----:B--2---:R-:W-:Y:S01]  /*0270*/  ISETP.NE.AND P0, PT, R2, RZ, PT ;  /* 0x000000ff0200720c */ /* 0x004fe20003f05270 */
[----:B------:R-:W-:-:S12]  /*0280*/  IMAD.MOV.U32 R2, RZ, RZ, RZ ;  /* 0x000000ffff027224 */ /* 0x000fd800078e00ff */
        /* <DEDUP_REMOVED lines=46> */
[----:B------:R-:W-:Y:S01]  /*0570*/  IMAD.MOV.U32 R19, RZ, RZ, RZ ;  /* 0x000000ffff137224 */ /* 0x000fe200078e00ff */
[----:B--2---:R-:W-:Y:S01]  /*0580*/  ISETP.NE.AND P0, PT, R2, RZ, PT ;  /* 0x000000ff0200720c */ /* 0x004fe20003f05270 */
[----:B------:R-:W-:-:S12]  /*0590*/  IMAD.MOV.U32 R2, RZ, RZ, 0x1 ;  /* 0x00000001ff027424 */ /* 0x000fd800078e00ff */
[----:B------:R-:W-:Y:S05]  /*05a0*/  @!P0 BRA `(.L_x_2) ;  /* 0x0000001c00388947 */ /* 0x000fea0003800000 */
[----:B------:R-:W-:Y:S02]  /*05b0*/  R2UR UR6, R22 ;  /* 0x00000000160672ca */ /* 0x000fe400000e0000 */
[----:B------:R-:W-:-:S13]  /*05c0*/  R2UR UR7, R23 ;  /* 0x00000000170772ca */ /* 0x000fda00000e0000 */
[----:B------:R-:W2:Y:S01]  /*05d0*/  LDG.E.U8 R2, desc[UR6][R10.64+0xa] ;  /* 0x00000a060a027981 */ /* 0x000ea2000c1e1100 */
[----:B------:R-:W-:Y:S01]  /*05e0*/  IMAD.MOV.U32 R19, RZ, RZ, 0x1 ;  /* 0x00000001ff137424 */ /* 0x000fe200078e00ff */
[----:B--2---:R-:W-:Y:S01]  /*05f0*/  ISETP.NE.AND P0, PT, R2, RZ, PT ;  /* 0x000000ff0200720c */ /* 0x004fe20003f05270 */
[----:B------:R-:W-:-:S12]  /*0600*/  IMAD.MOV.U32 R2, RZ, RZ, 0x1 ;  /* 0x00000001ff027424 */ /* 0x000fd800078e00ff */
        /* <DEDUP_REMOVED lines=451> */
[----:B------:R-:W2:Y:S02]  /*2240*/  LDG.E.U8 R2, desc[UR6][R10.64+0x50] ;  /* 0x000050060a027981 */ /* 0x000ea4000c1e1100 */
[----:B--2---:R-:W-:-:S13]  /*2250*/  ISETP.NE.AND P0, PT, R2, RZ, PT ;  /* 0x000000ff0200720c */ /* 0x004fda0003f05270 */
[----:B------:R-:W-:Y:S05]  /*2260*/  @P0 BRA `(.L_x_3) ;  /* 0x0000001800440947 */ /* 0x000fea0003800000 */
[----:B------:R-:W-:Y:S02]  /*2270*/  IMAD.MOV.U32 R2, RZ, RZ, 0x8 ;  /* 0x00000008ff027424 */ /* 0x000fe400078e00ff */
[----:B------:R-:W-:-:S07]  /*2280*/  IMAD.MOV.U32 R19, RZ, RZ, 0x8 ;  /* 0x00000008ff137424 */ /* 0x000fce00078e00ff */
.L_x_2:
[----:B------:R-:W-:Y:S05]  /*2290*/  BSYNC.RECONVERGENT B1 ;  /* 0x0000000000017941 */ /* 0x000fea0003800200 */
.L_x_1:
[C---:B------:R-:W-:Y:S01]  /*22a0*/  PRMT R3, R2.reuse, 0x9910, RZ ;  /* 0x0000991002037816 */ /* 0x040fe200000000ff */
[----:B------:R-:W0:Y:S01]  /*22b0*/  LDC R13, c[0x0][0x3a0] ;  /* 0x0000e800ff0d7b82 */ /* 0x000e220000000800 */
[----:B------:R-:W-:Y:S01]  /*22c0*/  PRMT R4, R19, 0x9910, RZ ;  /* 0x0000991013047816 */ /* 0x000fe200000000ff */
[----:B------:R-:W-:Y:S01]  /*22d0*/  IMAD R16, R2, 0x9, RZ ;  /* 0x0000000902107824 */ /* 0x000fe200078e02ff */
[----:B------:R-:W-:Y:S01]  /*22e0*/  BSSY.RELIABLE B1, `(.L_x_4) ;  /* 0x000017b000017945 */ /* 0x000fe20003800100 */
[----:B------:R-:W-:Y:S02]  /*22f0*/  IMAD R3, R3, 0x56, RZ ;  /* 0x0000005603037824 */ /* 0x000fe400078e02ff */
[----:B------:R-:W-:Y:S02]  /*2300*/  IMAD R4, R4, 0x56, RZ ;  /* 0x0000005604047824 */ /* 0x000fe400078e02ff */
[----:B------:R-:W1:Y:S01]  /*2310*/  LDC.64 R8, c[0x0][0x398] ;  /* 0x0000e600ff087b82 */ /* 0x000e620000000a00 */
[----:B------:R-:W-:Y:S01]  /*2320*/  LOP3.LUT R3, R3, 0xffff, RZ, 0xc0, !PT ;  /* 0x0000ffff03037812 */ /* 0x000fe200078ec0ff */
[----:B------:R-:W-:Y:S01]  /*2330*/  IMAD.MOV.U32 R25, RZ, RZ, 0x1 ;  /* 0x00000001ff197424 */ /* 0x000fe200078e00ff */
[----:B------:R-:W-:-:S02]  /*2340*/  LOP3.LUT R4, R4, 0xffff, RZ, 0xc0, !PT ;  /* 0x0000ffff04047812 */ /* 0x000fc400078ec0ff */
[----:B------:R-:W-:Y:S02]  /*2350*/  SHF.R.U32.HI R3, RZ, 0x8, R3 ;  /* 0x00000008ff037819 */ /* 0x000fe40000011603 */
[----:B------:R-:W-:Y:S02]  /*2360*/  SHF.R.U32.HI R4, RZ, 0x8, R4 ;  /* 0x00000008ff047819 */ /* 0x000fe40000011604 */
[----:B------:R-:W-:Y:S02]  /*2370*/  PRMT R3, R3, 0x9910, RZ ;  /* 0x0000991003037816 */ /* 0x000fe400000000ff */
[----:B------:R-:W-:-:S03]  /*2380*/  PRMT R4, R4, 0x9910, RZ ;  /* 0x0000991004047816 */ /* 0x000fc600000000ff */
[----:B------:R-:W-:Y:S02]  /*2390*/  IMAD R3, R3, 0x3, RZ ;  /* 0x0000000303037824 */ /* 0x000fe400078e02ff */
[----:B------:R-:W-:Y:S02]  /*23a0*/  IMAD R4, R4, 0x3, RZ ;  /* 0x0000000304047824 */ /* 0x000fe400078e02ff */
[----:B------:R-:W-:Y:S02]  /*23b0*/  IMAD.MOV R3, RZ, RZ, -R3 ;  /* 0x000000ffff037224 */ /* 0x000fe400078e0a03 */
[----:B------:R-:W-:Y:S02]  /*23c0*/  IMAD.MOV R4, RZ, RZ, -R4 ;  /* 0x000000ffff047224 */ /* 0x000fe400078e0a04 */
[----:B0-----:R-:W-:Y:S01]  /*23d0*/  VIADD R24, R13, 0xffffffff ;  /* 0xffffffff0d187836 */ /* 0x001fe20000000000 */
[----:B------:R-:W-:Y:S02]  /*23e0*/  PRMT R3, R3, 0x7710, RZ ;  /* 0x0000771003037816 */ /* 0x000fe400000000ff */
[----:B------:R-:W-:-:S03]  /*23f0*/  PRMT R4, R4, 0x7710, RZ ;  /* 0x0000771004047816 */ /* 0x000fc600000000ff */
[----:B------:R-:W-:Y:S02]  /*2400*/  IMAD.IADD R3, R3, 0x1, R2 ;  /* 0x0000000103037824 */ /* 0x000fe400078e0202 */
[----:B------:R-:W-:-:S03]  /*2410*/  IMAD.IADD R4, R4, 0x1, R19 ;  /* 0x0000000104047824 */ /* 0x000fc600078e0213 */
[----:B------:R-:W-:Y:S02]  /*2420*/  LOP3.LUT R3, R3, 0xff, RZ, 0xc0, !PT ;  /* 0x000000ff03037812 */ /* 0x000fe400078ec0ff */
[----:B------:R-:W-:-:S03]  /*2430*/  LOP3.LUT R12, R4, 0xff, RZ, 0xc0, !PT ;  /* 0x000000ff040c7812 */ /* 0x000fc600078ec0ff */
[----:B------:R-:W-:Y:S01]  /*2440*/  IMAD.IADD R3, R2, 0x1, -R3 ;  /* 0x0000000102037824 */ /* 0x000fe200078e0a03 */
[----:B------:R-:W-:-:S03]  /*2450*/  IADD3 R14, P0, PT, -R12, R19, RZ ;  /* 0x000000130c0e7210 */ /* 0x000fc60007f1e1ff */
[----:B------:R-:W-:Y:S02]  /*2460*/  IMAD R3, R3, 0x9, RZ ;  /* 0x0000000903037824 */ /* 0x000fe400078e02ff */
[----:B------:R-:W-:Y:S02]  /*2470*/  IMAD.X R18, RZ, RZ, -0x1, P0 ;  /* 0xffffffffff127424 */ /* 0x000fe400000e06ff */
[C---:B------:R-:W-:Y:S01]  /*2480*/  VIADD R7, R3.reuse, 0x9 ;  /* 0x0000000903077836 */ /* 0x040fe20000000000 */
[--C-:B------:R-:W-:Y:S01]  /*2490*/  SHF.R.S32.HI R15, RZ, 0x1f, R3.reuse ;  /* 0x0000001fff0f7819 */ /* 0x100fe20000011403 */
[----:B------:R-:W-:Y:S01]  /*24a0*/  VIADD R5, R3, 0x12 ;  /* 0x0000001203057836 */ /* 0x000fe20000000000 */
[CC--:B------:R-:W-:Y:S02]  /*24b0*/  IADD3 R6, P0, P1, R10.reuse, R14.reuse, R3 ;  /* 0x0000000e0a067210 */ /* 0x0c0fe4000791e003 */
[--C-:B------:R-:W-:Y:S02]  /*24c0*/  SHF.R.S32.HI R3, RZ, 0x1f, R7.reuse ;  /* 0x0000001fff037819 */ /* 0x100fe40000011407 */
[----:B------:R-:W-:-:S02]  /*24d0*/  IADD3 R4, P2, P3, R10, R14, R7 ;  /* 0x0000000e0a047210 */ /* 0x000fc40007b5e007 */
[--C-:B------:R-:W-:Y:S02]  /*24e0*/  IADD3 R2, P4, P5, R10, R14, R5.reuse ;  /* 0x0000000e0a027210 */ /* 0x100fe40007d9e005 */
[----:B------:R-:W-:Y:S02]  /*24f0*/  SHF.R.S32.HI R17, RZ, 0x1f, R5 ;  /* 0x0000001fff117819 */ /* 0x000fe40000011405 */
[----:B------:R-:W-:Y:S02]  /*2500*/  IADD3 R12, PT, PT, R5, R19, -R12 ;  /* 0x00000013050c7210 */ /* 0x000fe40007ffe80c */
[CC--:B------:R-:W-:Y:S02]  /*2510*/  IADD3.X R5, PT, PT, R11.reuse, R18.reuse, R3, P2, P3 ;  /* 0x000000120b057210 */ /* 0x0c0fe400017e6403 */
[CC--:B------:R-:W-:Y:S01]  /*2520*/  IADD3.X R7, PT, PT, R11.reuse, R18.reuse, R15, P0, P1 ;  /* 0x000000120b077210 */ /* 0x0c0fe200007e240f */
[----:B------:R-:W-:Y:S01]  /*2530*/  IMAD.IADD R15, R16, 0x1, R19 ;  /* 0x00000001100f7824 */ /* 0x000fe200078e0213 */
[----:B------:R-:W-:Y:S01]  /*2540*/  IADD3.X R3, PT, PT, R11, R18, R17, P4, P5 ;  /* 0x000000120b037210 */ /* 0x000fe200027ea411 */
[----:B------:R-:W-:Y:S01]  /*2550*/  VIADD R17, R12, 0x2 ;  /* 0x000000020c117836 */ /* 0x000fe20000000000 */
[----:B------:R-:W-:-:S02]  /*2560*/  IADD3 R18, P2, PT, R19, R10, RZ ;  /* 0x0000000a13127210 */ /* 0x000fc40007f5e0ff */
[-C--:B------:R-:W-:Y:S02]  /*2570*/  IADD3 R16, P1, PT, R16, R10.reuse, RZ ;  /* 0x0000000a10107210 */ /* 0x080fe40007f3e0ff */
[-C--:B------:R-:W-:Y:S01]  /*2580*/  IADD3 R14, P0, PT, R15, R10.reuse, RZ ;  /* 0x0000000a0f0e7210 */ /* 0x080fe20007f1e0ff */
[--C-:B------:R-:W-:Y:S01]  /*2590*/  IMAD.X R19, RZ, RZ, R11.reuse, P2 ;  /* 0x000000ffff137224 */ /* 0x100fe200010e060b */
[----:B------:R-:W-:Y:S01]  /*25a0*/  IADD3 R12, P3, PT, R17, R10, RZ ;  /* 0x0000000a110c7210 */ /* 0x000fe20007f7e0ff */
[--C-:B------:R-:W-:Y:S02]  /*25b0*/  IMAD.X R17, RZ, RZ, R11.reuse, P1 ;  /* 0x000000ffff117224 */ /* 0x100fe400008e060b */
[--C-:B------:R-:W-:Y:S02]  /*25c0*/  IMAD.X R15, RZ, RZ, R11.reuse, P0 ;  /* 0x000000ffff0f7224 */ /* 0x100fe400000e060b */
[----:B-1----:R-:W-:-:S08]  /*25d0*/  IMAD.X R13, RZ, RZ, R11, P3 ;  /* 0x000000ffff0d7224 */ /* 0x002fd000018e060b */
.L_x_8:
[----:B------:R-:W-:Y:S02]  /*25e0*/  R2UR UR6, R22 ;  /* 0x00000000160672ca */ /* 0x000fe400000e0000 */
[----:B------:R-:W-:-:S13]  /*25f0*/  R2UR UR7, R23 ;  /* 0x00000000170772ca */ /* 0x000fda00000e0000 */
[----:B-1----:R-:W2:Y:S02]  /*2600*/  LDG.E R21, desc[UR6][R8.64] ;  /* 0x0000000608157981 */ /* 0x002ea4000c1e1900 */
[----:B--2---:R-:W-:-:S13]  /*2610*/  ISETP.GE.AND P0, PT, R21, R24, PT ;  /* 0x000000181500720c */ /* 0x004fda0003f06270 */
[----:B------:R-:W-:Y:S05]  /*2620*/  @P0 BREAK.RELIABLE B1 ;  /* 0x0000000000010942 */ /* 0x000fea0003800100 */
[----:B------:R-:W-:Y:S05]  /*2630*/  @P0 BRA `(.L_x_5) ;  /* 0x0000001400340947 */ /* 0x000fea0003800000 */
[----:B------:R-:W-:Y:S02]  /*2640*/  R2UR UR6, R22 ;  /* 0x00000000160672ca */ /* 0x000fe400000e0000 */
[----:B------:R-:W-:-:S13]  /*2650*/  R2UR UR7, R23 ;  /* 0x00000000170772ca */ /* 0x000fda00000e0000 */
[----:B------:R-:W2:Y:S01]  /*2660*/  LDG.E.U8 R21, desc[UR6][R16.64] ;  /* 0x0000000610157981 */ /* 0x000ea2000c1e1100 */
[----:B------:R-:W-:Y:S01]  /*2670*/  LOP3.LUT R20, R25, 0xff, RZ, 0xc0, !PT ;  /* 0x000000ff19147812 */ /* 0x000fe200078ec0ff */
[----:B------:R-:W-:Y:S03]  /*2680*/  BSSY.RECONVERGENT B2, `(.L_x_6) ;  /* 0x000013d000027945 */ /* 0x000fe60003800200 */
[----:B--2---:R-:W-:-:S13]  /*2690*/  ISETP.NE.AND P0, PT, R21, R20, PT ;  /* 0x000000141500720c */ /* 0x004fda0003f05270 */
[----:B------:R-:W-:Y:S05]  /*26a0*/  @!P0 BRA `(.L_x_7) ;  /* 0x0000001000e88947 */ /* 0x000fea0003800000 */
[----:B------:R-:W-:Y:S02]  /*26b0*/  R2UR UR6, R22 ;  /* 0x00000000160672ca */ /* 0x000fe400000e0000 */
[----:B------:R-:W-:-:S13]  /*26c0*/  R2UR UR7, R23 ;  /* 0x00000000170772ca */ /* 0x000fda00000e0000 */
[----:B------:R-:W2:Y:S02]  /*26d0*/  LDG.E.U8 R21, desc[UR6][R16.64+0x1] ;  /* 0x0000010610157981 */ /* 0x000ea4000c1e1100 */
        /* <DEDUP_REMOVED lines=127> */
[----:B------:R-:W0:Y:S01]  /*2ed0*/  S2R R21, SR_LANEID ;  /* 0x0000000000157919 */ /* 0x000e220000000000 */
[----:B------:R-:W-:Y:S01]  /*2ee0*/  VOTEU.ANY UR6, UPT, PT ;  /* 0x0000000000067886 */ /* 0x000fe200038e0100 */
[----:B------:R-:W-:Y:S01]  /*2ef0*/  R2UR UR8, R22 ;  /* 0x00000000160872ca */ /* 0x000fe200000e0000 */
[----:B------:R-:W0:Y:S01]  /*2f00*/  FLO.U32 R26, UR6 ;  /* 0x00000006001a7d00 */ /* 0x000e2200080e0000 */
[----:B------:R-:W-:-:S07]  /*2f10*/  R2UR UR9, R23 ;  /* 0x00000000170972ca */ /* 0x000fce00000e0000 */
[----:B------:R-:W1:Y:S06]  /*2f20*/  POPC R29, UR6 ;  /* 0x00000006001d7d09 */ /* 0x000e6c0008000000 */
[----:B------:R-:W-:Y:S01]  /*2f30*/  STG.E.U8 desc[UR8][R14.64], R25 ;  /* 0x000000190e007986 */ /* 0x000fe2000c101108 */
[----:B0-----:R-:W-:-:S13]  /*2f40*/  ISETP.EQ.U32.AND P0, PT, R26, R21, PT ;  /* 0x000000151a00720c */ /* 0x001fda0003f02070 */
[----:B------:R-:W-:Y:S02]  /*2f50*/  @P0 R2UR UR10, R22 ;  /* 0x00000000160a02ca */ /* 0x000fe400000e0000 */
[----:B------:R-:W-:-:S13]  /*2f60*/  @P0 R2UR UR11, R23 ;  /* 0x00000000170b02ca */ /* 0x000fda00000e0000 */
[----:B-1----:R-:W2:Y:S04]  /*2f70*/  @P0 ATOMG.E.ADD.STRONG.GPU PT, R29, desc[UR10][R8.64], R29 ;  /* 0x8000001d081d09a8 */ /* 0x002ea800081ef10a */
[----:B------:R-:W3:Y:S01]  /*2f80*/  LDG.E.U8 R27, desc[UR8][R10.64] ;  /* 0x000000080a1b7981 */ /* 0x000ee2000c1e1100 */
[----:B------:R-:W-:Y:S01]  /*2f90*/  R2UR UR7, R23 ;  /* 0x00000000170772ca */ /* 0x000fe200000e0000 */
[----:B------:R-:W0:Y:S02]  /*2fa0*/  S2R R21, SR_LTMASK ;  /* 0x0000000000157919 */ /* 0x000e240000003900 */
[----:B0-----:R-:W-:Y:S02]  /*2fb0*/  LOP3.LUT R28, R21, UR6, RZ, 0xc0, !PT ;  /* 0x00000006151c7c12 */ /* 0x001fe4000f8ec0ff */
[----:B------:R-:W-:-:S02]  /*2fc0*/  R2UR UR6, R22 ;  /* 0x00000000160672ca */ /* 0x000fc400000e0000 */
[----:B------:R-:W0:Y:S01]  /*2fd0*/  POPC R21, R28 ;  /* 0x0000001c00157309 */ /* 0x000e220000000000 */
[----:B--2---:R-:W0:Y:S02]  /*2fe0*/  SHFL.IDX PT, R20, R29, R26, 0x1f ;  /* 0x00001f1a1d147589 */ /* 0x004e2400000e0000 */
[----:B0-----:R-:W-:-:S04]  /*2ff0*/  IMAD.IADD R20, R20, 0x1, R21 ;  /* 0x0000000114147824 */ /* 0x001fc800078e0215 */
[----:B------:R-:W-:-:S05]  /*3000*/  IMAD R21, R20, 0x51, RZ ;  /* 0x0000005114157824 */ /* 0x000fca00078e02ff */
[----:B------:R-:W-:-:S04]  /*3010*/  IADD3 R20, P0, PT, R21, UR4, RZ ;  /* 0x0000000415147c10 */ /* 0x000fc8000ff1e0ff */
[----:B------:R-:W-:-:S05]  /*3020*/  LEA.HI.X.SX32 R21, R21, UR5, 0x1, P0 ;  /* 0x0000000515157c11 */ /* 0x000fca00080f0eff */
[----:B---3--:R0:W-:Y:S04]  /*3030*/  STG.E.U8 desc[UR6][R20.64], R27 ;  /* 0x0000001b14007986 */ /* 0x0081e8000c101106 */
[----:B------:R-:W2:Y:S04]  /*3040*/  LDG.E.U8 R29, desc[UR8][R10.64+0x1] ;  /* 0x000001080a1d7981 */ /* 0x000ea8000c1e1100 */
[----:B--2---:R1:W-:Y:S04]  /*3050*/  STG.E.U8 desc[UR6][R20.64+0x1], R29 ;  /* 0x0000011d14007986 */ /* 0x0043e8000c101106 */
[----:B------:R-:W2:Y:S04]  /*3060*/  LDG.E.U8 R26, desc[UR8][R10.64+0x2] ;  /* 0x000002080a1a7981 */ /* 0x000ea8000c1e1100 */
[----:B--2---:R2:W-:Y:S04]  /*3070*/  STG.E.U8 desc[UR6][R20.64+0x2], R26 ;  /* 0x0000021a14007986 */ /* 0x0045e8000c101106 */
[----:B------:R-:W3:Y:S04]  /*3080*/  LDG.E.U8 R28, desc[UR8][R10.64+0x3] ;  /* 0x000003080a1c7981 */ /* 0x000ee8000c1e1100 */
[----:B---3--:R3:W-:Y:S04]  /*3090*/  STG.E.U8 desc[UR6][R20.64+0x3], R28 ;  /* 0x0000031c14007986 */ /* 0x0087e8000c101106 */
[----:B0-----:R-:W4:Y:S04]  /*30a0*/  LDG.E.U8 R27, desc[UR8][R10.64+0x4] ;  /* 0x000004080a1b7981 */ /* 0x001f28000c1e1100 */
[----:B----4-:R0:W-:Y:S04]  /*30b0*/  STG.E.U8 desc[UR6][R20.64+0x4], R27 ;  /* 0x0000041b14007986 */ /* 0x0101e8000c101106 */
[----:B-1----:R-:W4:Y:S04]  /*30c0*/  LDG.E.U8 R29, desc[UR8][R10.64+0x5] ;  /* 0x000005080a1d7981 */ /* 0x002f28000c1e1100 */
[----:B----4-:R1:W-:Y:S04]  /*30d0*/  STG.E.U8 desc[UR6][R20.64+0x5], R29 ;  /* 0x0000051d14007986 */ /* 0x0103e8000c101106 */
[----:B--2---:R-:W2:Y:S04]  /*30e0*/  LDG.E.U8 R26, desc[UR8][R10.64+0x6] ;  /* 0x000006080a1a7981 */ /* 0x004ea8000c1e1100 */
[----:B--2---:R2:W-:Y:S04]  /*30f0*/  STG.E.U8 desc[UR6][R20.64+0x6], R26 ;  /* 0x0000061a14007986 */ /* 0x0045e8000c101106 */
[----:B---3--:R-:W3:Y:S04]  /*3100*/  LDG.E.U8 R28, desc[UR8][R10.64+0x7] ;  /* 0x000007080a1c7981 */ /* 0x008ee8000c1e1100 */
        /* <DEDUP_REMOVED lines=143> */
[----:B---3--:R-:W2:Y:S04]  /*3a00*/  LDG.E.U8 R28, desc[UR8][R10.64+0x4f] ;  /* 0x00004f080a1c7981 */ /* 0x008ea8000c1e1100 */
[----:B--2---:R1:W-:Y:S04]  /*3a10*/  STG.E.U8 desc[UR6][R20.64+0x4f], R28 ;  /* 0x00004f1c14007986 */ /* 0x0043e8000c101106 */
[----:B0-----:R-:W2:Y:S04]  /*3a20*/  LDG.E.U8 R27, desc[UR8][R10.64+0x50] ;  /* 0x000050080a1b7981 */ /* 0x001ea8000c1e1100 */
[----:B--2---:R1:W-:Y:S04]  /*3a30*/  STG.E.U8 desc[UR6][R20.64+0x50], R27 ;  /* 0x0000501b14007986 */ /* 0x0043e8000c101106 */
[----:B------:R1:W-:Y:S02]  /*3a40*/  STG.E.U8 desc[UR8][R14.64], RZ ;  /* 0x000000ff0e007986 */ /* 0x0003e4000c101108 */
.L_x_7:
[----:B------:R-:W-:Y:S05]  /*3a50*/  BSYNC.RECONVERGENT B2 ;  /* 0x0000000000027941 */ /* 0x000fea0003800200 */
.L_x_6:
[----:B------:R-:W-:-:S05]  /*3a60*/  VIADD R25, R25, 0x1 ;  /* 0x0000000119197836 */ /* 0x000fca0000000000 */
[----:B------:R-:W-:-:S13]  /*3a70*/  ISETP.NE.AND P0, PT, R25, 0xa, PT ;  /* 0x0000000a1900780c */ /* 0x000fda0003f05270 */
[----:B------:R-:W-:Y:S05]  /*3a80*/  @P0 BRA `(.L_x_8) ;  /* 0xffffffe800d40947 */ /* 0x000fea000383ffff */
[----:B------:R-:W-:Y:S05]  /*3a90*/  BSYNC.RELIABLE B1 ;  /* 0x0000000000017941 */ /* 0x000fea0003800100 */
.L_x_4:
[----:B------:R-:W0:Y:S01]  /*3aa0*/  LDCU UR6, c[0x0][0x370] ;  /* 0x00006e00ff0677ac */ /* 0x000e220008000800 */
[----:B------:R-:W0:Y:S01]  /*3ab0*/  LDC R3, c[0x0][0x360] ;  /* 0x0000d800ff037b82 */ /* 0x000e220000000800 */
[----:B------:R-:W2:Y:S01]  /*3ac0*/  LDCU UR7, c[0x0][0x390] ;  /* 0x00007200ff0777ac */ /* 0x000ea20008000800 */
[----:B0-----:R-:W-:-:S05]  /*3ad0*/  IMAD R0, R3, UR6, R0 ;  /* 0x0000000603007c24 */ /* 0x001fca000f8e0200 */
[----:B--2---:R-:W-:-:S13]  /*3ae0*/  ISETP.GE.U32.AND P0, PT, R0, UR7, PT ;  /* 0x0000000700007c0c */ /* 0x004fda000bf06070 */
[----:B------:R-:W-:Y:S05]  /*3af0*/  @!P0 BRA `(.L_x_9) ;  /* 0xffffffc4006c8947 */ /* 0x000fea000383ffff */
[----:B------:R-:W-:Y:S05]  /*3b00*/  EXIT ;  /* 0x000000000000794d */ /* 0x000fea0003800000 */
.L_x_5:
[----:B------:R-:W-:Y:S05]  /*3b10*/  BSYNC.RECONVERGENT B0 ;  /* 0x0000000000007941 */ /* 0x000fea0003800200 */
.L_x_0:
[----:B------:R-:W0:Y:S01]  /*3b20*/  LDC.64 R2, c[0x0][0x3a8] ;  /* 0x0000ea00ff027b82 */ /* 0x000e220000000a00 */
[----:B------:R-:W-:Y:S01]  /*3b30*/  R2UR UR6, R22 ;  /* 0x00000000160672ca */ /* 0x000fe200000e0000 */
[----:B------:R-:W-:Y:S01]  /*3b40*/  IMAD.MOV.U32 R5, RZ, RZ, 0x2 ;  /* 0x00000002ff057424 */ /* 0x000fe200078e00ff */
[----:B------:R-:W-:-:S13]  /*3b50*/  R2UR UR7, R23 ;  /* 0x00000000170772ca */ /* 0x000fda00000e0000 */
[----:B0-----:R-:W-:Y:S01]  /*3b60*/  STG.E desc[UR6][R2.64], R5 ;  /* 0x0000000502007986 */ /* 0x001fe2000c101906 */
[----:B------:R-:W-:Y:S05]  /*3b70*/  EXIT ;  /* 0x000000000000794d */ /* 0x000fea0003800000 */
.L_x_3:
[----:B------:R-:W-:Y:S01]  /*3b80*/  R2UR UR6, R22 ;  /* 0x00000000160672ca */ /* 0x000fe200000e0000 */
[----:B------:R-:W-:Y:S01]  /*3b90*/  IMAD.MOV.U32 R3, RZ, RZ, 0x1 ;  /* 0x00000001ff037424 */ /* 0x000fe200078e00ff */
[----:B------:R-:W-:-:S13]  /*3ba0*/  R2UR UR7, R23 ;  /* 0x00000000170772ca */ /* 0x000fda00000e0000 */
[----:B------:R-:W-:Y:S01]  /*3bb0*/  STG.E desc[UR6][R4.64], R3 ;  /* 0x0000000304007986 */ /* 0x000fe2000c101906 */
[----:B------:R-:W-:Y:S05]  /*3bc0*/  EXIT ;  /* 0x000000000000794d */ /* 0x000fea0003800000 */
.L_x_10:
[----:B------:R-:W-:-:S00]  /*3bd0*/  BRA `(.L_x_10) ;  /* 0xfffffffc00fc7947 */ /* 0x000fc0000383ffff */
[----:B------:R-:W-:-:S00]  /*3be0*/  NOP ;  /* 0x0000000000007918 */ /* 0x000fc00000000000 */
        /* <DEDUP_REMOVED lines=9> */
.L_x_11:


//--------------------- .nv.shared.reserved.0     --------------------------
	.section	.nv.shared.reserved.0,"aw",@nobits
	.weak		__nv_reservedSMEM_offset_0_alias
	.size		__nv_reservedSMEM_offset_0_alias, 0, 64
	.other		__nv_reservedSMEM_offset_0_alias,@"STO_CUDA_RESERVED_SHARED STV_DEFAULT"
__nv_reservedSMEM_offset_0_alias:
	.zero		0
	.zero		64


//--------------------- .nv.constant0._Z8generatePcS_iPiiP15GENERATE_STATUS --------------------------
	.section	.nv.constant0._Z8generatePcS_iPiiP15GENERATE_STATUS,"a",@progbits
	.sectionflags	@""
	.align	4
.nv.constant0._Z8generatePcS_iPiiP15GENERATE_STATUS:
	.zero		944


//--------------------- SYMBOLS --------------------------

	.type		.nv.reservedSmem.offset0,@object
	.size		.nv.reservedSmem.offset0,0x4
